//
// Generated by NVIDIA NVVM Compiler
//
// Compiler Build ID: CL-36424714
// Cuda compilation tools, release 13.0, V13.0.88
// Based on NVVM 20.0.0
//

.version 9.0
.target sm_100
.address_size 64

	// .globl	_Z10conv_layerPfS_S_iiiiiiiiii
// _ZZ10conv_layerPfS_S_iiiiiiiiiiE7input_s has been demoted
// _ZZ10conv_layerPfS_S_iiiiiiiiiiE8weight_s has been demoted

.visible .entry _Z10conv_layerPfS_S_iiiiiiiiii(
	.param .u64 .ptr .align 1 _Z10conv_layerPfS_S_iiiiiiiiii_param_0,
	.param .u64 .ptr .align 1 _Z10conv_layerPfS_S_iiiiiiiiii_param_1,
	.param .u64 .ptr .align 1 _Z10conv_layerPfS_S_iiiiiiiiii_param_2,
	.param .u32 _Z10conv_layerPfS_S_iiiiiiiiii_param_3,
	.param .u32 _Z10conv_layerPfS_S_iiiiiiiiii_param_4,
	.param .u32 _Z10conv_layerPfS_S_iiiiiiiiii_param_5,
	.param .u32 _Z10conv_layerPfS_S_iiiiiiiiii_param_6,
	.param .u32 _Z10conv_layerPfS_S_iiiiiiiiii_param_7,
	.param .u32 _Z10conv_layerPfS_S_iiiiiiiiii_param_8,
	.param .u32 _Z10conv_layerPfS_S_iiiiiiiiii_param_9,
	.param .u32 _Z10conv_layerPfS_S_iiiiiiiiii_param_10,
	.param .u32 _Z10conv_layerPfS_S_iiiiiiiiii_param_11,
	.param .u32 _Z10conv_layerPfS_S_iiiiiiiiii_param_12
)
{
	.reg .pred 	%p<36>;
	.reg .b32 	%r<149>;
	.reg .b32 	%f<116>;
	.reg .b64 	%rd<14>;
	.reg .b64 	%fd<3>;
	// demoted variable
	.shared .align 4 .b8 _ZZ10conv_layerPfS_S_iiiiiiiiiiE7input_s[20164];
	// demoted variable
	.shared .align 4 .b8 _ZZ10conv_layerPfS_S_iiiiiiiiiiE8weight_s[484];
	ld.param.u64 	%rd4, [_Z10conv_layerPfS_S_iiiiiiiiii_param_1];
	ld.param.u64 	%rd5, [_Z10conv_layerPfS_S_iiiiiiiiii_param_2];
	ld.param.u32 	%r64, [_Z10conv_layerPfS_S_iiiiiiiiii_param_3];
	ld.param.u32 	%r66, [_Z10conv_layerPfS_S_iiiiiiiiii_param_5];
	ld.param.u32 	%r67, [_Z10conv_layerPfS_S_iiiiiiiiii_param_6];
	ld.param.u32 	%r68, [_Z10conv_layerPfS_S_iiiiiiiiii_param_7];
	ld.param.u32 	%r69, [_Z10conv_layerPfS_S_iiiiiiiiii_param_8];
	ld.param.u32 	%r70, [_Z10conv_layerPfS_S_iiiiiiiiii_param_9];
	ld.param.u32 	%r71, [_Z10conv_layerPfS_S_iiiiiiiiii_param_10];
	ld.param.u32 	%r72, [_Z10conv_layerPfS_S_iiiiiiiiii_param_11];
	ld.param.u32 	%r73, [_Z10conv_layerPfS_S_iiiiiiiiii_param_12];
	setp.lt.s32 	%p4, %r64, 1;
	@%p4 bra 	$L__BB0_67;
	mov.u32 	%r1, %tid.x;
	mov.u32 	%r75, %ctaid.x;
	mov.u32 	%r76, %ntid.x;
	mul.lo.s32 	%r77, %r75, %r76;
	add.s32 	%r2, %r77, %r1;
	mov.u32 	%r3, %tid.y;
	mov.u32 	%r78, %ctaid.y;
	mov.u32 	%r79, %ntid.y;
	mul.lo.s32 	%r80, %r78, %r79;
	add.s32 	%r81, %r80, %r3;
	mov.u32 	%r82, %tid.z;
	mov.u32 	%r83, %ctaid.z;
	mov.u32 	%r84, %ntid.z;
	mad.lo.s32 	%r5, %r83, %r84, %r82;
	add.s32 	%r85, %r76, -1;
	mad.lo.s32 	%r6, %r73, %r85, %r68;
	cvt.rn.f64.s32 	%fd1, %r70;
	cvt.rn.f32.s32 	%f45, %r68;
	mul.f32 	%f46, %f45, 0f3D800000;
	cvt.rpi.f32.f32 	%f1, %f46;
	mul.lo.s32 	%r7, %r73, %r80;
	mul.lo.s32 	%r8, %r73, %r77;
	cvt.rn.f32.s32 	%f47, %r6;
	mul.f32 	%f48, %f47, 0f3D800000;
	cvt.rpi.f32.f32 	%f2, %f48;
	setp.ge.s32 	%p5, %r2, %r67;
	setp.ge.s32 	%p6, %r81, %r66;
	or.pred  	%p1, %p5, %p6;
	mul.lo.s32 	%r9, %r73, %r3;
	mul.lo.s32 	%r10, %r73, %r1;
	setp.lt.s32 	%p8, %r2, %r67;
	setp.lt.s32 	%p9, %r81, %r66;
	and.pred  	%p2, %p8, %p9;
	and.b32  	%r11, %r68, 7;
	add.s32 	%r12, %r11, -1;
	and.b32  	%r13, %r68, 3;
	and.b32  	%r14, %r68, 2147483640;
	and.b32  	%r15, %r68, 1;
	setp.eq.s32 	%p10, %r15, 0;
	or.pred  	%p3, %p10, %p1;
	shl.b32 	%r86, %r1, 2;
	mad.lo.s32 	%r87, %r3, 44, %r86;
	mov.u32 	%r88, _ZZ10conv_layerPfS_S_iiiiiiiiiiE8weight_s;
	add.s32 	%r16, %r88, %r87;
	cvta.to.global.u64 	%rd1, %rd4;
	cvta.to.global.u64 	%rd2, %rd5;
	mov.b32 	%r135, 0;
	not.pred 	%p34, %p2;
$L__BB0_2:
	setp.lt.s32 	%p11, %r70, 1;
	mov.f32 	%f94, 0f00000000;
	@%p11 bra 	$L__BB0_64;
	mul.lo.s32 	%r18, %r135, %r70;
	mov.f32 	%f94, 0f00000000;
	mov.b32 	%r136, 0;
$L__BB0_4:
	setp.ge.s32 	%p12, %r136, %r70;
	@%p12 bra 	$L__BB0_21;
	setp.leu.f32 	%p13, %f1, 0f00000000;
	@%p13 bra 	$L__BB0_12;
	mad.lo.s32 	%r91, %r70, %r5, %r136;
	mul.lo.s32 	%r20, %r91, %r68;
	mov.b32 	%r137, 0;
$L__BB0_7:
	shl.b32 	%r93, %r137, 4;
	add.s32 	%r22, %r93, %r3;
	add.s32 	%r94, %r20, %r22;
	mad.lo.s32 	%r140, %r94, %r69, %r1;
	mad.lo.s32 	%r139, %r137, 704, %r16;
	mov.b32 	%r141, 0;
	mov.u32 	%r138, %r1;
$L__BB0_8:
	max.u32 	%r95, %r22, %r138;
	setp.ge.u32 	%p14, %r95, %r68;
	@%p14 bra 	$L__BB0_10;
	mul.wide.s32 	%rd6, %r140, 4;
	add.s64 	%rd7, %rd2, %rd6;
	ld.global.f32 	%f51, [%rd7];
	st.shared.f32 	[%r139], %f51;
$L__BB0_10:
	add.s32 	%r141, %r141, 1;
	cvt.rn.f32.u32 	%f52, %r141;
	setp.gt.f32 	%p15, %f1, %f52;
	add.s32 	%r140, %r140, 16;
	add.s32 	%r139, %r139, 64;
	add.s32 	%r138, %r138, 16;
	@%p15 bra 	$L__BB0_8;
	add.s32 	%r137, %r137, 1;
	cvt.rn.f32.u32 	%f53, %r137;
	setp.gt.f32 	%p16, %f1, %f53;
	@%p16 bra 	$L__BB0_7;
$L__BB0_12:
	setp.leu.f32 	%p17, %f2, 0f00000000;
	@%p17 bra 	$L__BB0_21;
	add.s32 	%r97, %r136, %r18;
	mul.lo.s32 	%r34, %r97, %r71;
	mov.b32 	%r142, 0;
$L__BB0_14:
	shl.b32 	%r99, %r142, 4;
	add.s32 	%r36, %r99, %r3;
	add.s32 	%r37, %r36, %r7;
	mov.u32 	%r100, _ZZ10conv_layerPfS_S_iiiiiiiiiiE7input_s;
	mad.lo.s32 	%r38, %r36, 284, %r100;
	add.s32 	%r101, %r37, %r34;
	mul.lo.s32 	%r39, %r101, %r72;
	mov.b32 	%r143, 0;
$L__BB0_15:
	shl.b32 	%r102, %r143, 4;
	add.s32 	%r103, %r102, %r1;
	max.u32 	%r104, %r36, %r103;
	setp.ge.u32 	%p18, %r104, %r6;
	@%p18 bra 	$L__BB0_19;
	setp.ge.u32 	%p19, %r37, %r71;
	add.s32 	%r42, %r103, %r8;
	setp.ge.u32 	%p20, %r42, %r72;
	or.pred  	%p21, %p19, %p20;
	@%p21 bra 	$L__BB0_18;
	add.s32 	%r108, %r42, %r39;
	mul.wide.s32 	%rd8, %r108, 4;
	add.s64 	%rd9, %rd1, %rd8;
	ld.global.f32 	%f54, [%rd9];
	shl.b32 	%r109, %r103, 2;
	add.s32 	%r110, %r38, %r109;
	st.shared.f32 	[%r110], %f54;
	bra.uni 	$L__BB0_19;
$L__BB0_18:
	shl.b32 	%r105, %r103, 2;
	add.s32 	%r106, %r38, %r105;
	mov.b32 	%r107, 0;
	st.shared.u32 	[%r106], %r107;
$L__BB0_19:
	add.s32 	%r143, %r143, 1;
	cvt.rn.f32.u32 	%f55, %r143;
	setp.gt.f32 	%p22, %f2, %f55;
	@%p22 bra 	$L__BB0_15;
	add.s32 	%r142, %r142, 1;
	cvt.rn.f32.u32 	%f56, %r142;
	setp.gt.f32 	%p23, %f2, %f56;
	@%p23 bra 	$L__BB0_14;
$L__BB0_21:
	setp.lt.s32 	%p24, %r68, 1;
	bar.sync 	0;
	@%p24 bra 	$L__BB0_63;
	mov.b32 	%r144, 0;
$L__BB0_23:
	setp.lt.u32 	%p25, %r68, 8;
	add.s32 	%r113, %r144, %r9;
	mov.u32 	%r114, _ZZ10conv_layerPfS_S_iiiiiiiiiiE7input_s;
	mad.lo.s32 	%r47, %r113, 284, %r114;
	mov.u32 	%r115, _ZZ10conv_layerPfS_S_iiiiiiiiiiE8weight_s;
	mad.lo.s32 	%r48, %r144, 44, %r115;
	mov.b32 	%r147, 0;
	@%p25 bra 	$L__BB0_42;
	mov.b32 	%r145, 0;
$L__BB0_25:
	.pragma "nounroll";
	add.s32 	%r117, %r145, %r10;
	shl.b32 	%r118, %r117, 2;
	add.s32 	%r50, %r47, %r118;
	shl.b32 	%r119, %r145, 2;
	add.s32 	%r51, %r48, %r119;
	@%p1 bra 	$L__BB0_27;
	ld.shared.f32 	%f58, [%r50];
	ld.shared.f32 	%f59, [%r51];
	fma.rn.f32 	%f94, %f58, %f59, %f94;
$L__BB0_27:
	@%p1 bra 	$L__BB0_29;
	ld.shared.f32 	%f60, [%r50+4];
	ld.shared.f32 	%f61, [%r51+4];
	fma.rn.f32 	%f94, %f60, %f61, %f94;
$L__BB0_29:
	@%p1 bra 	$L__BB0_31;
	ld.shared.f32 	%f62, [%r50+8];
	ld.shared.f32 	%f63, [%r51+8];
	fma.rn.f32 	%f94, %f62, %f63, %f94;
$L__BB0_31:
	@%p1 bra 	$L__BB0_33;
	ld.shared.f32 	%f64, [%r50+12];
	ld.shared.f32 	%f65, [%r51+12];
	fma.rn.f32 	%f94, %f64, %f65, %f94;
$L__BB0_33:
	@%p1 bra 	$L__BB0_35;
	ld.shared.f32 	%f66, [%r50+16];
	ld.shared.f32 	%f67, [%r51+16];
	fma.rn.f32 	%f94, %f66, %f67, %f94;
$L__BB0_35:
	@%p1 bra 	$L__BB0_37;
	ld.shared.f32 	%f68, [%r50+20];
	ld.shared.f32 	%f69, [%r51+20];
	fma.rn.f32 	%f94, %f68, %f69, %f94;
$L__BB0_37:
	@%p1 bra 	$L__BB0_39;
	ld.shared.f32 	%f70, [%r50+24];
	ld.shared.f32 	%f71, [%r51+24];
	fma.rn.f32 	%f94, %f70, %f71, %f94;
$L__BB0_39:
	@%p1 bra 	$L__BB0_41;
	ld.shared.f32 	%f72, [%r50+28];
	ld.shared.f32 	%f73, [%r51+28];
	fma.rn.f32 	%f94, %f72, %f73, %f94;
$L__BB0_41:
	add.s32 	%r145, %r145, 8;
	setp.ne.s32 	%p26, %r145, %r14;
	mov.u32 	%r147, %r14;
	@%p26 bra 	$L__BB0_25;
$L__BB0_42:
	setp.eq.s32 	%p27, %r11, 0;
	@%p27 bra 	$L__BB0_62;
	setp.lt.u32 	%p28, %r12, 3;
	@%p28 bra 	$L__BB0_53;
	add.s32 	%r120, %r147, %r10;
	shl.b32 	%r121, %r120, 2;
	add.s32 	%r54, %r47, %r121;
	shl.b32 	%r122, %r147, 2;
	add.s32 	%r55, %r48, %r122;
	@%p1 bra 	$L__BB0_46;
	ld.shared.f32 	%f75, [%r54];
	ld.shared.f32 	%f76, [%r55];
	fma.rn.f32 	%f94, %f75, %f76, %f94;
$L__BB0_46:
	@%p1 bra 	$L__BB0_48;
	ld.shared.f32 	%f77, [%r54+4];
	ld.shared.f32 	%f78, [%r55+4];
	fma.rn.f32 	%f94, %f77, %f78, %f94;
$L__BB0_48:
	@%p1 bra 	$L__BB0_50;
	ld.shared.f32 	%f79, [%r54+8];
	ld.shared.f32 	%f80, [%r55+8];
	fma.rn.f32 	%f94, %f79, %f80, %f94;
$L__BB0_50:
	@%p1 bra 	$L__BB0_52;
	ld.shared.f32 	%f81, [%r54+12];
	ld.shared.f32 	%f82, [%r55+12];
	fma.rn.f32 	%f94, %f81, %f82, %f94;
$L__BB0_52:
	add.s32 	%r147, %r147, 4;
$L__BB0_53:
	setp.eq.s32 	%p29, %r13, 0;
	@%p29 bra 	$L__BB0_62;
	setp.eq.s32 	%p30, %r13, 1;
	mov.f32 	%f113, %f94;
	@%p30 bra 	$L__BB0_60;
	add.s32 	%r123, %r147, %r10;
	shl.b32 	%r124, %r123, 2;
	add.s32 	%r58, %r47, %r124;
	shl.b32 	%r125, %r147, 2;
	add.s32 	%r59, %r48, %r125;
	@%p1 bra 	$L__BB0_57;
	ld.shared.f32 	%f84, [%r58];
	ld.shared.f32 	%f85, [%r59];
	fma.rn.f32 	%f94, %f84, %f85, %f94;
$L__BB0_57:
	@%p1 bra 	$L__BB0_59;
	ld.shared.f32 	%f86, [%r58+4];
	ld.shared.f32 	%f87, [%r59+4];
	fma.rn.f32 	%f94, %f86, %f87, %f94;
$L__BB0_59:
	add.s32 	%r147, %r147, 2;
	mov.f32 	%f113, %f94;
$L__BB0_60:
	selp.f32 	%f94, %f94, %f113, %p10;
	@%p3 bra 	$L__BB0_62;
	add.s32 	%r126, %r147, %r10;
	shl.b32 	%r127, %r126, 2;
	add.s32 	%r128, %r47, %r127;
	ld.shared.f32 	%f88, [%r128];
	shl.b32 	%r129, %r147, 2;
	add.s32 	%r130, %r48, %r129;
	ld.shared.f32 	%f89, [%r130];
	fma.rn.f32 	%f94, %f88, %f89, %f113;
$L__BB0_62:
	add.s32 	%r144, %r144, 1;
	setp.eq.s32 	%p32, %r144, %r68;
	@%p32 bra 	$L__BB0_63;
	bra.uni 	$L__BB0_23;
$L__BB0_63:
	bar.sync 	0;
	add.s32 	%r136, %r136, 1;
	cvt.rn.f64.u32 	%fd2, %r136;
	setp.gt.f64 	%p33, %fd1, %fd2;
	@%p33 bra 	$L__BB0_4;
$L__BB0_64:
	@%p34 bra 	$L__BB0_66;
	ld.param.u32 	%r134, [_Z10conv_layerPfS_S_iiiiiiiiii_param_4];
	ld.param.u64 	%rd13, [_Z10conv_layerPfS_S_iiiiiiiiii_param_0];
	mad.lo.s32 	%r131, %r135, %r134, %r5;
	mad.lo.s32 	%r132, %r131, %r66, %r81;
	mad.lo.s32 	%r133, %r132, %r67, %r2;
	cvta.to.global.u64 	%rd10, %rd13;
	mul.wide.s32 	%rd11, %r133, 4;
	add.s64 	%rd12, %rd10, %rd11;
	st.global.f32 	[%rd12], %f94;
$L__BB0_66:
	add.s32 	%r135, %r135, 1;
	setp.ne.s32 	%p35, %r135, %r64;
	@%p35 bra 	$L__BB0_2;
$L__BB0_67:
	ret;

}


// ===== COMPILED SASS (sm_100) =====

	.target	sm_100

	.elftype	@"ET_EXEC"


//--------------------- .note.nv.tkinfo           --------------------------
	.section	.note.nv.tkinfo,"",@"SHT_NOTE"
	.sectionflags	@"SHF_NOTE_NV_TKINFO"
	.tkinfo
        /*0018*/ 	.word	0x00000002
        /*0030*/ 	.string	""
        /*0030*/ 	.string	"ptxas"
        /*0030*/ 	.string	"Cuda compilation tools, release 13.0, V13.0.88"
        /*0030*/ 	.string	"Build cuda_13.0.r13.0/compiler.36424714_0"
        /*0030*/ 	.string	"-arch sm_100 -m 64 "



//--------------------- .note.nv.cuinfo           --------------------------
	.section	.note.nv.cuinfo,"",@"SHT_NOTE"
	.sectionflags	@"SHF_NOTE_NV_CUINFO"
        /*0018*/ 	.short	0x0002
        /*001a*/ 	.short	0x0064
        /*001c*/ 	.short	0x0082
	.zero		2


//--------------------- .nv.info                  --------------------------
	.section	.nv.info,"",@"SHT_CUDA_INFO"
	.align	4


	//----- nvinfo : EIATTR_REGCOUNT
	.align		4
        /*0000*/ 	.byte	0x04, 0x2f
        /*0002*/ 	.short	(.L_1 - .L_0)
	.align		4
.L_0:
        /*0004*/ 	.word	index@(_Z10conv_layerPfS_S_iiiiiiiiii)
        /*0008*/ 	.word	0x0000001e


	//----- nvinfo : EIATTR_FRAME_SIZE
	.align		4
.L_1:
        /*000c*/ 	.byte	0x04, 0x11
        /*000e*/ 	.short	(.L_3 - .L_2)
	.align		4
.L_2:
        /*0010*/ 	.word	index@(_Z10conv_layerPfS_S_iiiiiiiiii)
        /*0014*/ 	.word	0x00000000


	//----- nvinfo : EIATTR_MIN_STACK_SIZE
	.align		4
.L_3:
        /*0018*/ 	.byte	0x04, 0x12
        /*001a*/ 	.short	(.L_5 - .L_4)
	.align		4
.L_4:
        /*001c*/ 	.word	index@(_Z10conv_layerPfS_S_iiiiiiiiii)
        /*0020*/ 	.word	0x00000000
.L_5:


//--------------------- .nv.compat                --------------------------
	.section	.nv.compat,"",@"SHT_CUDA_COMPAT_INFO"
	.align	4
        /*0000*/ 	.byte	0x02, 0x09, 0x00, 0x00, 0x02, 0x02, 0x01, 0x00, 0x02, 0x05, 0x05, 0x00, 0x03, 0x07, 0x01, 0x01
        /*0010*/ 	.byte	0x02, 0x03, 0x00, 0x00, 0x02, 0x06, 0x01, 0x00, 0x04, 0x0b, 0x08, 0x00, 0x01, 0x00, 0x00, 0x00
        /*0020*/ 	.byte	0x00, 0x00, 0x00, 0x00


//--------------------- .nv.info._Z10conv_layerPfS_S_iiiiiiiiii --------------------------
	.section	.nv.info._Z10conv_layerPfS_S_iiiiiiiiii,"",@"SHT_CUDA_INFO"
	.sectionflags	@""
	.align	4


	//----- nvinfo : EIATTR_CUDA_API_VERSION
	.align		4
        /*0000*/ 	.byte	0x04, 0x37
        /*0002*/ 	.short	(.L_7 - .L_6)
.L_6:
        /*0004*/ 	.word	0x00000082


	//----- nvinfo : EIATTR_KPARAM_INFO
	.align		4
.L_7:
        /*0008*/ 	.byte	0x04, 0x17
        /*000a*/ 	.short	(.L_9 - .L_8)
.L_8:
        /*000c*/ 	.word	0x00000000
        /*0010*/ 	.short	0x000c
        /*0012*/ 	.short	0x003c
        /*0014*/ 	.byte	0x00, 0xf0, 0x11, 0x00


	//----- nvinfo : EIATTR_KPARAM_INFO
	.align		4
.L_9:
        /*0018*/ 	.byte	0x04, 0x17
        /*001a*/ 	.short	(.L_11 - .L_10)
.L_10:
        /*001c*/ 	.word	0x00000000
        /*0020*/ 	.short	0x000b
        /*0022*/ 	.short	0x0038
        /*0024*/ 	.byte	0x00, 0xf0, 0x11, 0x00


	//----- nvinfo : EIATTR_KPARAM_INFO
	.align		4
.L_11:
        /*0028*/ 	.byte	0x04, 0x17
        /*002a*/ 	.short	(.L_13 - .L_12)
.L_12:
        /*002c*/ 	.word	0x00000000
        /*0030*/ 	.short	0x000a
        /*0032*/ 	.short	0x0034
        /*0034*/ 	.byte	0x00, 0xf0, 0x11, 0x00


	//----- nvinfo : EIATTR_KPARAM_INFO
	.align		4
.L_13:
        /*0038*/ 	.byte	0x04, 0x17
        /*003a*/ 	.short	(.L_15 - .L_14)
.L_14:
        /*003c*/ 	.word	0x00000000
        /*0040*/ 	.short	0x0009
        /*0042*/ 	.short	0x0030
        /*0044*/ 	.byte	0x00, 0xf0, 0x11, 0x00


	//----- nvinfo : EIATTR_KPARAM_INFO
	.align		4
.L_15:
        /*0048*/ 	.byte	0x04, 0x17
        /*004a*/ 	.short	(.L_17 - .L_16)
.L_16:
        /*004c*/ 	.word	0x00000000
        /*0050*/ 	.short	0x0008
        /*0052*/ 	.short	0x002c
        /*0054*/ 	.byte	0x00, 0xf0, 0x11, 0x00


	//----- nvinfo : EIATTR_KPARAM_INFO
	.align		4
.L_17:
        /*0058*/ 	.byte	0x04, 0x17
        /*005a*/ 	.short	(.L_19 - .L_18)
.L_18:
        /*005c*/ 	.word	0x00000000
        /*0060*/ 	.short	0x0007
        /*0062*/ 	.short	0x0028
        /*0064*/ 	.byte	0x00, 0xf0, 0x11, 0x00


	//----- nvinfo : EIATTR_KPARAM_INFO
	.align		4
.L_19:
        /*0068*/ 	.byte	0x04, 0x17
        /*006a*/ 	.short	(.L_21 - .L_20)
.L_20:
        /*006c*/ 	.word	0x00000000
        /*0070*/ 	.short	0x0006
        /*0072*/ 	.short	0x0024
        /*0074*/ 	.byte	0x00, 0xf0, 0x11, 0x00


	//----- nvinfo : EIATTR_KPARAM_INFO
	.align		4
.L_21:
        /*0078*/ 	.byte	0x04, 0x17
        /*007a*/ 	.short	(.L_23 - .L_22)
.L_22:
        /*007c*/ 	.word	0x00000000
        /*0080*/ 	.short	0x0005
        /*0082*/ 	.short	0x0020
        /*0084*/ 	.byte	0x00, 0xf0, 0x11, 0x00


	//----- nvinfo : EIATTR_KPARAM_INFO
	.align		4
.L_23:
        /*0088*/ 	.byte	0x04, 0x17
        /*008a*/ 	.short	(.L_25 - .L_24)
.L_24:
        /*008c*/ 	.word	0x00000000
        /*0090*/ 	.short	0x0004
        /*0092*/ 	.short	0x001c
        /*0094*/ 	.byte	0x00, 0xf0, 0x11, 0x00


	//----- nvinfo : EIATTR_KPARAM_INFO
	.align		4
.L_25:
        /*0098*/ 	.byte	0x04, 0x17
        /*009a*/ 	.short	(.L_27 - .L_26)
.L_26:
        /*009c*/ 	.word	0x00000000
        /*00a0*/ 	.short	0x0003
        /*00a2*/ 	.short	0x0018
        /*00a4*/ 	.byte	0x00, 0xf0, 0x11, 0x00


	//----- nvinfo : EIATTR_KPARAM_INFO
	.align		4
.L_27:
        /*00a8*/ 	.byte	0x04, 0x17
        /*00aa*/ 	.short	(.L_29 - .L_28)
.L_28:
        /*00ac*/ 	.word	0x00000000
        /*00b0*/ 	.short	0x0002
        /*00b2*/ 	.short	0x0010
        /*00b4*/ 	.byte	0x00, 0xf5, 0x21, 0x00


	//----- nvinfo : EIATTR_KPARAM_INFO
	.align		4
.L_29:
        /*00b8*/ 	.byte	0x04, 0x17
        /*00ba*/ 	.short	(.L_31 - .L_30)
.L_30:
        /*00bc*/ 	.word	0x00000000
        /*00c0*/ 	.short	0x0001
        /*00c2*/ 	.short	0x0008
        /*00c4*/ 	.byte	0x00, 0xf5, 0x21, 0x00


	//----- nvinfo : EIATTR_KPARAM_INFO
	.align		4
.L_31:
        /*00c8*/ 	.byte	0x04, 0x17
        /*00ca*/ 	.short	(.L_33 - .L_32)
.L_32:
        /*00cc*/ 	.word	0x00000000
        /*00d0*/ 	.short	0x0000
        /*00d2*/ 	.short	0x0000
        /*00d4*/ 	.byte	0x00, 0xf5, 0x21, 0x00


	//----- nvinfo : EIATTR_SPARSE_MMA_MASK
	.align		4
.L_33:
        /*00d8*/ 	.byte	0x03, 0x50
        /*00da*/ 	.short	0x0000


	//----- nvinfo : EIATTR_MAXREG_COUNT
	.align		4
        /*00dc*/ 	.byte	0x03, 0x1b
        /*00de*/ 	.short	0x00ff


	//----- nvinfo : EIATTR_NUM_BARRIERS
	.align		4
        /*00e0*/ 	.byte	0x02, 0x4c
        /*00e2*/ 	.byte	0x01
	.zero		1


	//----- nvinfo : EIATTR_MERCURY_ISA_VERSION
	.align		4
        /*00e4*/ 	.byte	0x03, 0x5f
        /*00e6*/ 	.short	0x0101


	//----- nvinfo : EIATTR_VRC_CTA_INIT_COUNT
	.align		4
        /*00e8*/ 	.byte	0x02, 0x4a
	.zero		1
	.zero		1


	//----- nvinfo : EIATTR_EXIT_INSTR_OFFSETS
	.align		4
        /*00ec*/ 	.byte	0x04, 0x1c
        /*00ee*/ 	.short	(.L_35 - .L_34)


	//   ....[0]....
.L_34:
        /*00f0*/ 	.word	0x00000030


	//   ....[1]....
        /*00f4*/ 	.word	0x00000f70


	//----- nvinfo : EIATTR_CRS_STACK_SIZE
	.align		4
.L_35:
        /*00f8*/ 	.byte	0x04, 0x1e
        /*00fa*/ 	.short	(.L_37 - .L_36)
.L_36:
        /*00fc*/ 	.word	0x00000000


	//----- nvinfo : EIATTR_CBANK_PARAM_SIZE
	.align		4
.L_37:
        /*0100*/ 	.byte	0x03, 0x19
        /*0102*/ 	.short	0x0040


	//----- nvinfo : EIATTR_PARAM_CBANK
	.align		4
        /*0104*/ 	.byte	0x04, 0x0a
        /*0106*/ 	.short	(.L_39 - .L_38)
	.align		4
.L_38:
        /*0108*/ 	.word	index@(.nv.constant0._Z10conv_layerPfS_S_iiiiiiiiii)
        /*010c*/ 	.short	0x0380
        /*010e*/ 	.short	0x0040


	//----- nvinfo : EIATTR_SW_WAR
	.align		4
.L_39:
        /*0110*/ 	.byte	0x04, 0x36
        /*0112*/ 	.short	(.L_41 - .L_40)
.L_40:
        /*0114*/ 	.word	0x00000008
.L_41:


//--------------------- .nv.callgraph             --------------------------
	.section	.nv.callgraph,"",@"SHT_CUDA_CALLGRAPH"
	.align	4
	.sectionentsize	8
	.align		4
        /*0000*/ 	.word	0x00000000
	.align		4
        /*0004*/ 	.word	0xffffffff
	.align		4
        /*0008*/ 	.word	0x00000000
	.align		4
        /*000c*/ 	.word	0xfffffffe
	.align		4
        /*0010*/ 	.word	0x00000000
	.align		4
        /*0014*/ 	.word	0xfffffffd
	.align		4
        /*0018*/ 	.word	0x00000000
	.align		4
        /*001c*/ 	.word	0xfffffffc


//--------------------- .text._Z10conv_layerPfS_S_iiiiiiiiii --------------------------
	.section	.text._Z10conv_layerPfS_S_iiiiiiiiii,"ax",@progbits
	.align	128
        .global         _Z10conv_layerPfS_S_iiiiiiiiii
        .type           _Z10conv_layerPfS_S_iiiiiiiiii,@function
        .size           _Z10conv_layerPfS_S_iiiiiiiiii,(.L_x_20 - _Z10conv_layerPfS_S_iiiiiiiiii)
        .other          _Z10conv_layerPfS_S_iiiiiiiiii,@"STO_CUDA_ENTRY STV_DEFAULT"
_Z10conv_layerPfS_S_iiiiiiiiii:
.text._Z10conv_layerPfS_S_iiiiiiiiii:
[----:B------:R-:W-:Y:S08]  /*0000*/  LDC R1, c[0x0][0x37c] ;  /* 0x0000df00ff017b82 */ /* 0x000ff00000000800 */
[----:B------:R-:W0:Y:S02]  /*0010*/  LDC R0, c[0x0][0x398] ;  /* 0x0000e600ff007b82 */ /* 0x000e240000000800 */
[----:B0-----:R-:W-:-:S13]  /*0020*/  ISETP.GE.AND P0, PT, R0, 0x1, PT ;  /* 0x000000010000780c */ /* 0x001fda0003f06270 */
[----:B------:R-:W-:Y:S05]  /*0030*/  @!P0 EXIT ;  /* 0x000000000000894d */ /* 0x000fea0003800000 */
[----:B------:R-:W0:Y:S01]  /*0040*/  LDC R11, c[0x0][0x3a8] ;  /* 0x0000ea00ff0b7b82 */ /* 0x000e220000000800 */
[----:B------:R-:W1:Y:S01]  /*0050*/  LDCU UR6, c[0x0][0x360] ;  /* 0x00006c00ff0677ac */ /* 0x000e620008000800 */
[----:B------:R-:W2:Y:S01]  /*0060*/  S2R R0, SR_TID.Y ;  /* 0x0000000000007919 */ /* 0x000ea20000002200 */
[----:B------:R-:W3:Y:S01]  /*0070*/  LDCU UR9, c[0x0][0x364] ;  /* 0x00006c80ff0977ac */ /* 0x000ee20008000800 */
[----:B------:R-:W2:Y:S04]  /*0080*/  S2R R3, SR_TID.X ;  /* 0x0000000000037919 */ /* 0x000ea80000002100 */
[----:B------:R-:W4:Y:S01]  /*0090*/  LDC R4, c[0x0][0x3bc] ;  /* 0x0000ef00ff047b82 */ /* 0x000f220000000800 */
[----:B------:R-:W5:Y:S01]  /*00a0*/  LDCU.64 UR14, c[0x0][0x3a0] ;  /* 0x00007400ff0e77ac */ /* 0x000f620008000a00 */
[----:B------:R-:W5:Y:S01]  /*00b0*/  S2R R9, SR_TID.Z ;  /* 0x0000000000097919 */ /* 0x000f620000002300 */
[----:B------:R-:W3:Y:S05]  /*00c0*/  LDCU UR12, c[0x0][0x3b0] ;  /* 0x00007600ff0c77ac */ /* 0x000eea0008000800 */
[----:B------:R-:W2:Y:S01]  /*00d0*/  S2UR UR8, SR_CTAID.Y ;  /* 0x00000000000879c3 */ /* 0x000ea20000002600 */
[----:B------:R-:W-:Y:S01]  /*00e0*/  UMOV UR4, 0x400 ;  /* 0x0000040000047882 */ /* 0x000fe20000000000 */
[----:B-1----:R-:W-:-:S02]  /*00f0*/  UIADD3 UR10, UPT, UPT, UR6, -0x1, URZ ;  /* 0xffffffff060a7890 */ /* 0x002fc4000fffe0ff */
[----:B------:R-:W-:-:S04]  /*0100*/  UIADD3 UR4, UPT, UPT, UR4, 0x4ec4, URZ ;  /* 0x00004ec404047890 */ /* 0x000fc8000fffe0ff */
[----:B------:R-:W1:Y:S01]  /*0110*/  S2UR UR7, SR_CTAID.X ;  /* 0x00000000000779c3 */ /* 0x000e620000002500 */
[C---:B0-----:R-:W-:Y:S02]  /*0120*/  LOP3.LUT R2, R11.reuse, 0x7, RZ, 0xc0, !PT ;  /* 0x000000070b027812 */ /* 0x041fe400078ec0ff */
[----:B------:R-:W-:Y:S02]  /*0130*/  LOP3.LUT P3, RZ, R11, 0x1, RZ, 0xc0, !PT ;  /* 0x000000010bff7812 */ /* 0x000fe4000786c0ff */
[----:B------:R-:W-:Y:S01]  /*0140*/  IADD3 R5, PT, PT, R2, -0x1, RZ ;  /* 0xffffffff02057810 */ /* 0x000fe20007ffe0ff */
[----:B---3--:R-:W0:Y:S02]  /*0150*/  I2F.F64 R12, UR12 ;  /* 0x0000000c000c7d12 */ /* 0x008e240008201c00 */
[----:B------:R-:W3:Y:S01]  /*0160*/  S2UR UR5, SR_CgaCtaId ;  /* 0x00000000000579c3 */ /* 0x000ee20000008800 */
[----:B----4-:R-:W-:Y:S01]  /*0170*/  IMAD R4, R4, UR10, R11 ;  /* 0x0000000a04047c24 */ /* 0x010fe2000f8e020b */
[----:B------:R-:W-:Y:S01]  /*0180*/  ISETP.GE.U32.AND P4, PT, R5, 0x3, PT ;  /* 0x000000030500780c */ /* 0x000fe20003f86070 */
[----:B------:R-:W4:Y:S01]  /*0190*/  LDCU.64 UR12, c[0x0][0x358] ;  /* 0x00006b00ff0c77ac */ /* 0x000f220008000a00 */
[----:B------:R-:W-:-:S02]  /*01a0*/  I2FP.F32.S32 R5, R11 ;  /* 0x0000000b00057245 */ /* 0x000fc40000201400 */
[----:B------:R-:W-:Y:S01]  /*01b0*/  I2FP.F32.S32 R7, R4 ;  /* 0x0000000400077245 */ /* 0x000fe20000201400 */
[----:B--2---:R-:W-:Y:S01]  /*01c0*/  IMAD R18, R0, 0xb, R3 ;  /* 0x0000000b00127824 */ /* 0x004fe200078e0203 */
[----:B------:R-:W2:Y:S01]  /*01d0*/  S2UR UR11, SR_CTAID.Z ;  /* 0x00000000000b79c3 */ /* 0x000ea20000002700 */
[----:B------:R-:W-:Y:S01]  /*01e0*/  UIMAD UR8, UR8, UR9, URZ ;  /* 0x00000009080872a4 */ /* 0x000fe2000f8e02ff */
[----:B------:R-:W-:Y:S01]  /*01f0*/  FMUL R6, R5, 0.0625 ;  /* 0x3d80000005067820 */ /* 0x000fe20000400000 */
[----:B------:R-:W-:-:S04]  /*0200*/  FMUL R7, R7, 0.0625 ;  /* 0x3d80000007077820 */ /* 0x000fc80000400000 */
[----:B------:R-:W-:Y:S01]  /*0210*/  IADD3 R5, PT, PT, R0, UR8, RZ ;  /* 0x0000000800057c10 */ /* 0x000fe2000fffe0ff */
[----:B------:R-:W2:Y:S01]  /*0220*/  LDC R10, c[0x0][0x368] ;  /* 0x0000da00ff0a7b82 */ /* 0x000ea20000000800 */
[----:B-1----:R-:W-:Y:S01]  /*0230*/  UIMAD UR7, UR7, UR6, URZ ;  /* 0x00000006070772a4 */ /* 0x002fe2000f8e02ff */
[----:B------:R-:W1:Y:S01]  /*0240*/  FRND.CEIL R6, R6 ;  /* 0x0000000600067307 */ /* 0x000e620000209000 */
[C---:B-----5:R-:W-:Y:S02]  /*0250*/  ISETP.GE.AND P0, PT, R5.reuse, UR14, PT ;  /* 0x0000000e05007c0c */ /* 0x060fe4000bf06270 */
[----:B------:R-:W-:Y:S02]  /*0260*/  ISETP.GE.AND P1, PT, R5, UR14, PT ;  /* 0x0000000e05007c0c */ /* 0x000fe4000bf26270 */
[----:B------:R-:W-:Y:S01]  /*0270*/  VIADD R8, R3, UR7 ;  /* 0x0000000703087c36 */ /* 0x000fe20008000000 */
[----:B---3--:R-:W-:Y:S02]  /*0280*/  ULEA UR4, UR5, UR4, 0x18 ;  /* 0x0000000405047291 */ /* 0x008fe4000f8ec0ff */
[----:B------:R-:W3:Y:S02]  /*0290*/  FRND.CEIL R7, R7 ;  /* 0x0000000700077307 */ /* 0x000ee40000209000 */
[----:B------:R-:W-:-:S02]  /*02a0*/  ISETP.GE.OR P0, PT, R8, UR15, P0 ;  /* 0x0000000f08007c0c */ /* 0x000fc40008706670 */
[----:B------:R-:W-:Y:S02]  /*02b0*/  ISETP.LT.AND P1, PT, R8, UR15, !P1 ;  /* 0x0000000f08007c0c */ /* 0x000fe4000cf21270 */
[----:B------:R-:W-:Y:S02]  /*02c0*/  PLOP3.LUT P5, PT, P3, P0, PT, 0x8f, 0xf8 ;  /* 0x0000000000f8781c */ /* 0x000fe40001fa1177 */
[----:B------:R-:W-:Y:S01]  /*02d0*/  LEA R18, R18, UR4, 0x2 ;  /* 0x0000000412127c11 */ /* 0x000fe2000f8e10ff */
[----:B------:R-:W-:Y:S01]  /*02e0*/  UMOV UR4, URZ ;  /* 0x000000ff00047c82 */ /* 0x000fe20008000000 */
[----:B--2---:R-:W-:Y:S01]  /*02f0*/  IMAD R9, R10, UR11, R9 ;  /* 0x0000000b0a097c24 */ /* 0x004fe2000f8e0209 */
[C---:B------:R-:W-:Y:S02]  /*0300*/  LOP3.LUT R10, R11.reuse, 0x3, RZ, 0xc0, !PT ;  /* 0x000000030b0a7812 */ /* 0x040fe400078ec0ff */
[----:B01-34-:R-:W-:-:S07]  /*0310*/  LOP3.LUT R11, R11, 0x7ffffff8, RZ, 0xc0, !PT ;  /* 0x7ffffff80b0b7812 */ /* 0x01bfce00078ec0ff */
.L_x_18:
[----:B0-----:R-:W0:Y:S01]  /*0320*/  LDCU UR5, c[0x0][0x3b0] ;  /* 0x00007600ff0577ac */ /* 0x001e220008000800 */
[----:B-1----:R-:W-:Y:S01]  /*0330*/  HFMA2 R19, -RZ, RZ, 0, 0 ;  /* 0x00000000ff137431 */ /* 0x002fe200000001ff */
[----:B0-----:R-:W-:-:S09]  /*0340*/  UISETP.GE.AND UP0, UPT, UR5, 0x1, UPT ;  /* 0x000000010500788c */ /* 0x001fd2000bf06270 */
[----:B------:R-:W-:Y:S05]  /*0350*/  BRA.U !UP0, `(.L_x_0) ;  /* 0x0000000908d47547 */ /* 0x000fea000b800000 */
[----:B------:R-:W-:Y:S01]  /*0360*/  IMAD.MOV.U32 R19, RZ, RZ, RZ ;  /* 0x000000ffff137224 */ /* 0x000fe200078e00ff */
[----:B------:R-:W-:-:S06]  /*0370*/  UMOV UR5, URZ ;  /* 0x000000ff00057c82 */ /* 0x000fcc0008000000 */
.L_x_17:
[----:B0-----:R-:W0:Y:S02]  /*0380*/  LDC R16, c[0x0][0x3b0] ;  /* 0x0000ec00ff107b82 */ /* 0x001e240000000800 */
[----:B0-----:R-:W-:-:S13]  /*0390*/  ISETP.LE.AND P2, PT, R16, UR5, PT ;  /* 0x0000000510007c0c */ /* 0x001fda000bf43270 */
[----:B------:R-:W-:Y:S05]  /*03a0*/  @P2 BRA `(.L_x_1) ;  /* 0x0000000400242947 */ /* 0x000fea0003800000 */
[----:B------:R-:W-:-:S13]  /*03b0*/  FSETP.GT.AND P2, PT, R6, RZ, PT ;  /* 0x000000ff0600720b */ /* 0x000fda0003f44000 */
[----:B------:R-:W-:Y:S05]  /*03c0*/  @!P2 BRA `(.L_x_2) ;  /* 0x00000000006ca947 */ /* 0x000fea0003800000 */
[----:B------:R-:W-:Y:S01]  /*03d0*/  IMAD R16, R9, R16, UR5 ;  /* 0x0000000509107e24 */ /* 0x000fe2000f8e0210 */
[----:B------:R-:W-:-:S07]  /*03e0*/  MOV R17, RZ ;  /* 0x000000ff00117202 */ /* 0x000fce0000000f00 */
.L_x_4:
[----:B------:R-:W0:Y:S01]  /*03f0*/  LDCU.64 UR10, c[0x0][0x3a8] ;  /* 0x00007500ff0a77ac */ /* 0x000e220008000a00 */
[C---:B------:R-:W-:Y:S01]  /*0400*/  IMAD R25, R17.reuse, 0x10, R0 ;  /* 0x0000001011197824 */ /* 0x040fe200078e0200 */
[----:B------:R-:W-:Y:S01]  /*0410*/  MOV R22, R3 ;  /* 0x0000000300167202 */ /* 0x000fe20000000f00 */
[----:B------:R-:W-:Y:S01]  /*0420*/  IMAD R20, R17, 0x2c0, R18 ;  /* 0x000002c011147824 */ /* 0x000fe200078e0212 */
[----:B------:R-:W1:Y:S01]  /*0430*/  LDCU UR9, c[0x0][0x3a8] ;  /* 0x00007500ff0977ac */ /* 0x000e620008000800 */
[----:B------:R-:W-:Y:S01]  /*0440*/  UMOV UR6, URZ ;  /* 0x000000ff00067c82 */ /* 0x000fe20008000000 */
[----:B0-----:R-:W-:-:S04]  /*0450*/  IMAD R14, R16, UR10, R25 ;  /* 0x0000000a100e7c24 */ /* 0x001fc8000f8e0219 */
[----:B-1----:R-:W-:-:S07]  /*0460*/  IMAD R21, R14, UR11, R3 ;  /* 0x0000000b0e157c24 */ /* 0x002fce000f8e0203 */
.L_x_3:
[----:B------:R-:W-:-:S04]  /*0470*/  VIMNMX.U32 R14, PT, PT, R25, R22, !PT ;  /* 0x00000016190e7248 */ /* 0x000fc80007fe0000 */
[----:B------:R-:W-:-:S13]  /*0480*/  ISETP.GE.U32.AND P2, PT, R14, UR9, PT ;  /* 0x000000090e007c0c */ /* 0x000fda000bf46070 */
[----:B------:R-:W0:Y:S02]  /*0490*/  @!P2 LDC.64 R14, c[0x0][0x390] ;  /* 0x0000e400ff0eab82 */ /* 0x000e240000000a00 */
[----:B0-----:R-:W-:-:S06]  /*04a0*/  @!P2 IMAD.WIDE R14, R21, 0x4, R14 ;  /* 0x00000004150ea825 */ /* 0x001fcc00078e020e */
[----:B------:R-:W2:Y:S01]  /*04b0*/  @!P2 LDG.E R15, desc[UR12][R14.64] ;  /* 0x0000000c0e0fa981 */ /* 0x000ea2000c1e1900 */
[----:B------:R-:W-:Y:S01]  /*04c0*/  UIADD3 UR6, UPT, UPT, UR6, 0x1, URZ ;  /* 0x0000000106067890 */ /* 0x000fe2000fffe0ff */
[----:B------:R-:W-:Y:S01]  /*04d0*/  VIADD R22, R22, 0x10 ;  /* 0x0000001016167836 */ /* 0x000fe20000000000 */
[----:B------:R-:W-:-:S04]  /*04e0*/  IADD3 R21, PT, PT, R21, 0x10, RZ ;  /* 0x0000001015157810 */ /* 0x000fc80007ffe0ff */
[----:B------:R-:W-:Y:S01]  /*04f0*/  I2FP.F32.U32 R23, UR6 ;  /* 0x0000000600177c45 */ /* 0x000fe20008201000 */
[----:B--2---:R0:W-:Y:S03]  /*0500*/  @!P2 STS [R20], R15 ;  /* 0x0000000f1400a388 */ /* 0x0041e60000000800 */
[----:B------:R-:W-:Y:S01]  /*0510*/  FSETP.GT.AND P2, PT, R6, R23, PT ;  /* 0x000000170600720b */ /* 0x000fe20003f44000 */
[----:B0-----:R-:W-:-:S12]  /*0520*/  VIADD R20, R20, 0x40 ;  /* 0x0000004014147836 */ /* 0x001fd80000000000 */
[----:B------:R-:W-:Y:S05]  /*0530*/  @P2 BRA `(.L_x_3) ;  /* 0xfffffffc00cc2947 */ /* 0x000fea000383ffff */
[----:B------:R-:W-:-:S04]  /*0540*/  IADD3 R17, PT, PT, R17, 0x1, RZ ;  /* 0x0000000111117810 */ /* 0x000fc80007ffe0ff */
[----:B------:R-:W-:-:S04]  /*0550*/  I2FP.F32.U32 R15, R17 ;  /* 0x00000011000f7245 */ /* 0x000fc80000201000 */
[----:B------:R-:W-:-:S13]  /*0560*/  FSETP.GT.AND P2, PT, R6, R15, PT ;  /* 0x0000000f0600720b */ /* 0x000fda0003f44000 */
[----:B------:R-:W-:Y:S05]  /*0570*/  @P2 BRA `(.L_x_4) ;  /* 0xfffffffc009c2947 */ /* 0x000fea000383ffff */
.L_x_2:
[----:B------:R-:W-:-:S13]  /*0580*/  FSETP.GT.AND P2, PT, R7, RZ, PT ;  /* 0x000000ff0700720b */ /* 0x000fda0003f44000 */
[----:B------:R-:W-:Y:S05]  /*0590*/  @!P2 BRA `(.L_x_1) ;  /* 0x0000000000a8a947 */ /* 0x000fea0003800000 */
[----:B------:R-:W0:Y:S01]  /*05a0*/  LDCU UR6, c[0x0][0x3b0] ;  /* 0x00007600ff0677ac */ /* 0x000e220008000800 */
[----:B------:R-:W-:Y:S01]  /*05b0*/  IMAD.MOV.U32 R21, RZ, RZ, RZ ;  /* 0x000000ffff157224 */ /* 0x000fe200078e00ff */
[----:B0-----:R-:W-:-:S12]  /*05c0*/  UIMAD UR6, UR4, UR6, UR5 ;  /* 0x00000006040672a4 */ /* 0x001fd8000f8e0205 */
.L_x_9:
[----:B0-----:R-:W0:Y:S01]  /*05d0*/  S2R R14, SR_CgaCtaId ;  /* 0x00000000000e7919 */ /* 0x001e220000008800 */
[----:B-1----:R-:W1:Y:S01]  /*05e0*/  LDC R15, c[0x0][0x3bc] ;  /* 0x0000ef00ff0f7b82 */ /* 0x002e620000000800 */
[----:B------:R-:W-:Y:S01]  /*05f0*/  MOV R23, 0x400 ;  /* 0x0000040000177802 */ /* 0x000fe20000000f00 */
[----:B------:R-:W-:Y:S01]  /*0600*/  IMAD.MOV.U32 R24, RZ, RZ, RZ ;  /* 0x000000ffff187224 */ /* 0x000fe200078e00ff */
[----:B------:R-:W-:Y:S01]  /*0610*/  LEA R20, R21, R0, 0x4 ;  /* 0x0000000015147211 */ /* 0x000fe200078e20ff */
[----:B------:R-:W2:Y:S04]  /*0620*/  LDCU UR9, c[0x0][0x3b4] ;  /* 0x00007680ff0977ac */ /* 0x000ea80008000800 */
[----:B------:R-:W3:Y:S01]  /*0630*/  LDC R25, c[0x0][0x3b4] ;  /* 0x0000ed00ff197b82 */ /* 0x000ee20000000800 */
[----:B-1----:R-:W-:Y:S01]  /*0640*/  IMAD R22, R15, UR8, R20 ;  /* 0x000000080f167c24 */ /* 0x002fe2000f8e0214 */
[----:B0-----:R-:W-:-:S03]  /*0650*/  LEA R23, R14, R23, 0x18 ;  /* 0x000000170e177211 */ /* 0x001fc600078ec0ff */
[----:B---3--:R-:W-:Y:S02]  /*0660*/  IMAD R25, R25, UR6, R22 ;  /* 0x0000000619197c24 */ /* 0x008fe4000f8e0216 */
[----:B--2---:R-:W-:-:S07]  /*0670*/  IMAD R23, R20, 0x11c, R23 ;  /* 0x0000011c14177824 */ /* 0x004fce00078e0217 */
.L_x_8:
[----:B0-----:R-:W-:Y:S01]  /*0680*/  LEA R26, R24, R3, 0x4 ;  /* 0x00000003181a7211 */ /* 0x001fe200078e20ff */
[----:B------:R-:W-:Y:S03]  /*0690*/  BSSY.RECONVERGENT B0, `(.L_x_5) ;  /* 0x0000012000007945 */ /* 0x000fe60003800200 */
[----:B-1----:R-:W-:-:S04]  /*06a0*/  VIMNMX.U32 R15, PT, PT, R20, R26, !PT ;  /* 0x0000001a140f7248 */ /* 0x002fc80007fe0000 */
[----:B------:R-:W-:-:S13]  /*06b0*/  ISETP.GE.U32.AND P2, PT, R15, R4, PT ;  /* 0x000000040f00720c */ /* 0x000fda0003f46070 */
[----:B------:R-:W-:Y:S05]  /*06c0*/  @P2 BRA `(.L_x_6) ;  /* 0x0000000000382947 */ /* 0x000fea0003800000 */
[----:B------:R-:W0:Y:S02]  /*06d0*/  LDC.64 R14, c[0x0][0x3b8] ;  /* 0x0000ee00ff0e7b82 */ /* 0x000e240000000a00 */
[----:B0-----:R-:W-:-:S05]  /*06e0*/  IMAD R15, R15, UR7, R26 ;  /* 0x000000070f0f7c24 */ /* 0x001fca000f8e021a */
[----:B------:R-:W-:-:S04]  /*06f0*/  ISETP.GE.U32.AND P2, PT, R15, R14, PT ;  /* 0x0000000e0f00720c */ /* 0x000fc80003f46070 */
[----:B------:R-:W-:-:S13]  /*0700*/  ISETP.GE.U32.OR P2, PT, R22, UR9, P2 ;  /* 0x0000000916007c0c */ /* 0x000fda0009746470 */
[----:B------:R-:W-:Y:S05]  /*0710*/  @P2 BRA `(.L_x_7) ;  /* 0x00000000001c2947 */ /* 0x000fea0003800000 */
[----:B------:R-:W0:Y:S01]  /*0720*/  LDC.64 R16, c[0x0][0x388] ;  /* 0x0000e200ff107b82 */ /* 0x000e220000000a00 */
[----:B------:R-:W-:-:S04]  /*0730*/  IMAD R15, R25, R14, R15 ;  /* 0x0000000e190f7224 */ /* 0x000fc800078e020f */
[----:B0-----:R-:W-:-:S06]  /*0740*/  IMAD.WIDE R16, R15, 0x4, R16 ;  /* 0x000000040f107825 */ /* 0x001fcc00078e0210 */
[----:B------:R-:W2:Y:S01]  /*0750*/  LDG.E R16, desc[UR12][R16.64] ;  /* 0x0000000c10107981 */ /* 0x000ea2000c1e1900 */
[----:B------:R-:W-:-:S05]  /*0760*/  IMAD R15, R26, 0x4, R23 ;  /* 0x000000041a0f7824 */ /* 0x000fca00078e0217 */
[----:B--2---:R1:W-:Y:S01]  /*0770*/  STS [R15], R16 ;  /* 0x000000100f007388 */ /* 0x0043e20000000800 */
[----:B------:R-:W-:Y:S05]  /*0780*/  BRA `(.L_x_6) ;  /* 0x0000000000087947 */ /* 0x000fea0003800000 */
.L_x_7:
[----:B------:R-:W-:-:S05]  /*0790*/  LEA R26, R26, R23, 0x2 ;  /* 0x000000171a1a7211 */ /* 0x000fca00078e10ff */
[----:B------:R0:W-:Y:S02]  /*07a0*/  STS [R26], RZ ;  /* 0x000000ff1a007388 */ /* 0x0001e40000000800 */
.L_x_6:
[----:B------:R-:W-:Y:S05]  /*07b0*/  BSYNC.RECONVERGENT B0 ;  /* 0x0000000000007941 */ /* 0x000fea0003800200 */
.L_x_5:
[----:B------:R-:W-:-:S05]  /*07c0*/  VIADD R24, R24, 0x1 ;  /* 0x0000000118187836 */ /* 0x000fca0000000000 */
[----:B------:R-:W-:-:S04]  /*07d0*/  I2FP.F32.U32 R14, R24 ;  /* 0x00000018000e7245 */ /* 0x000fc80000201000 */
[----:B------:R-:W-:-:S13]  /*07e0*/  FSETP.GT.AND P2, PT, R7, R14, PT ;  /* 0x0000000e0700720b */ /* 0x000fda0003f44000 */
[----:B------:R-:W-:Y:S05]  /*07f0*/  @P2 BRA `(.L_x_8) ;  /* 0xfffffffc00a02947 */ /* 0x000fea000383ffff */
[----:B------:R-:W-:-:S04]  /*0800*/  IADD3 R21, PT, PT, R21, 0x1, RZ ;  /* 0x0000000115157810 */ /* 0x000fc80007ffe0ff */
[----:B------:R-:W-:-:S04]  /*0810*/  I2FP.F32.U32 R14, R21 ;  /* 0x00000015000e7245 */ /* 0x000fc80000201000 */
[----:B------:R-:W-:-:S13]  /*0820*/  FSETP.GT.AND P2, PT, R7, R14, PT ;  /* 0x0000000e0700720b */ /* 0x000fda0003f44000 */
[----:B------:R-:W-:Y:S05]  /*0830*/  @P2 BRA `(.L_x_9) ;  /* 0xfffffffc00642947 */ /* 0x000fea000383ffff */
.L_x_1:
[----:B------:R-:W2:Y:S02]  /*0840*/  LDCU UR6, c[0x0][0x3a8] ;  /* 0x00007500ff0677ac */ /* 0x000ea40008000800 */
[----:B--2---:R-:W-:Y:S01]  /*0850*/  UISETP.GE.AND UP0, UPT, UR6, 0x1, UPT ;  /* 0x000000010600788c */ /* 0x004fe2000bf06270 */
[----:B------:R-:W-:Y:S08]  /*0860*/  BAR.SYNC.DEFER_BLOCKING 0x0 ;  /* 0x0000000000007b1d */ /* 0x000ff00000010000 */
[----:B------:R-:W-:Y:S05]  /*0870*/  BRA.U !UP0, `(.L_x_10) ;  /* 0x0000000508787547 */ /* 0x000fea000b800000 */
[----:B-1----:R-:W-:-:S07]  /*0880*/  IMAD.MOV.U32 R15, RZ, RZ, RZ ;  /* 0x000000ffff0f7224 */ /* 0x002fce00078e00ff */
.L_x_16:
[----:B------:R-:W1:Y:S01]  /*0890*/  S2R R17, SR_CgaCtaId ;  /* 0x0000000000117919 */ /* 0x000e620000008800 */
[----:B------:R-:W2:Y:S01]  /*08a0*/  LDCU UR9, c[0x0][0x3a8] ;  /* 0x00007500ff0977ac */ /* 0x000ea20008000800 */
[----:B------:R-:W-:Y:S01]  /*08b0*/  MOV R14, 0x400 ;  /* 0x00000400000e7802 */ /* 0x000fe20000000f00 */
[----:B------:R-:W3:Y:S03]  /*08c0*/  LDCU UR6, c[0x0][0x3bc] ;  /* 0x00007780ff0677ac */ /* 0x000ee60008000800 */
[----:B------:R-:W-:Y:S01]  /*08d0*/  IADD3 R16, PT, PT, R14, 0x4ec4, RZ ;  /* 0x00004ec40e107810 */ /* 0x000fe20007ffe0ff */
[----:B--2---:R-:W-:Y:S01]  /*08e0*/  UISETP.GE.U32.AND UP0, UPT, UR9, 0x8, UPT ;  /* 0x000000080900788c */ /* 0x004fe2000bf06070 */
[C---:B-1----:R-:W-:Y:S01]  /*08f0*/  LEA R21, R17.reuse, R14, 0x18 ;  /* 0x0000000e11157211 */ /* 0x042fe200078ec0ff */
[----:B---3--:R-:W-:Y:S01]  /*0900*/  IMAD R14, R0, UR6, R15 ;  /* 0x00000006000e7c24 */ /* 0x008fe2000f8e020f */
[----:B------:R-:W-:Y:S01]  /*0910*/  LEA R16, R17, R16, 0x18 ;  /* 0x0000001011107211 */ /* 0x000fe200078ec0ff */
[----:B------:R-:W-:-:S02]  /*0920*/  IMAD.MOV.U32 R17, RZ, RZ, RZ ;  /* 0x000000ffff117224 */ /* 0x000fc400078e00ff */
[----:B------:R-:W-:Y:S02]  /*0930*/  IMAD R14, R14, 0x11c, R21 ;  /* 0x0000011c0e0e7824 */ /* 0x000fe400078e0215 */
[----:B------:R-:W-:Y:S01]  /*0940*/  IMAD R16, R15, 0x2c, R16 ;  /* 0x0000002c0f107824 */ /* 0x000fe200078e0210 */
[----:B------:R-:W-:Y:S06]  /*0950*/  BRA.U !UP0, `(.L_x_11) ;  /* 0x0000000108887547 */ /* 0x000fec000b800000 */
[----:B------:R-:W-:Y:S01]  /*0960*/  HFMA2 R20, -RZ, RZ, 0, 0 ;  /* 0x00000000ff147431 */ /* 0x000fe200000001ff */
[----:B------:R-:W1:Y:S01]  /*0970*/  LDCU UR6, c[0x0][0x3bc] ;  /* 0x00007780ff0677ac */ /* 0x000e620008000800 */
[----:B------:R-:W-:-:S05]  /*0980*/  NOP ;  /* 0x0000000000007918 */ /* 0x000fca0000000000 */
.L_x_12:
[----:B-1----:R-:W-:Y:S02]  /*0990*/  IMAD R21, R3, UR6, R20 ;  /* 0x0000000603157c24 */ /* 0x002fe4000f8e0214 */
[C---:B------:R-:W-:Y:S02]  /*09a0*/  IMAD R17, R20.reuse, 0x4, R16 ;  /* 0x0000000414117824 */ /* 0x040fe400078e0210 */
[----:B------:R-:W-:Y:S01]  /*09b0*/  VIADD R20, R20, 0x8 ;  /* 0x0000000814147836 */ /* 0x000fe20000000000 */
[----:B------:R-:W-:Y:S02]  /*09c0*/  LEA R21, R21, R14, 0x2 ;  /* 0x0000000e15157211 */ /* 0x000fe400078e10ff */
[----:B------:R-:W-:Y:S02]  /*09d0*/  @!P0 LDS R23, [R17] ;  /* 0x0000000011178984 */ /* 0x000fe40000000800 */
[----:B------:R-:W-:Y:S02]  /*09e0*/  ISETP.NE.AND P2, PT, R20, R11, PT ;  /* 0x0000000b1400720c */ /* 0x000fe40003f45270 */
[----:B------:R-:W1:Y:S04]  /*09f0*/  @!P0 LDS R22, [R21] ;  /* 0x0000000015168984 */ /* 0x000e680000000800 */
[----:B------:R-:W-:Y:S04]  /*0a00*/  @!P0 LDS R25, [R17+0x4] ;  /* 0x0000040011198984 */ /* 0x000fe80000000800 */
[----:B------:R-:W2:Y:S04]  /*0a10*/  @!P0 LDS R24, [R21+0x4] ;  /* 0x0000040015188984 */ /* 0x000ea80000000800 */
[----:B------:R-:W-:Y:S04]  /*0a20*/  @!P0 LDS R27, [R17+0x1c] ;  /* 0x00001c00111b8984 */ /* 0x000fe80000000800 */
[----:B0-----:R-:W-:Y:S01]  /*0a30*/  @!P0 LDS R26, [R21+0x1c] ;  /* 0x00001c00151a8984 */ /* 0x001fe20000000800 */
[----:B-1----:R-:W-:-:S03]  /*0a40*/  @!P0 FFMA R19, R22, R23, R19 ;  /* 0x0000001716138223 */ /* 0x002fc60000000013 */
[----:B------:R-:W-:Y:S04]  /*0a50*/  @!P0 LDS R23, [R17+0x8] ;  /* 0x0000080011178984 */ /* 0x000fe80000000800 */
[----:B------:R-:W0:Y:S01]  /*0a60*/  @!P0 LDS R22, [R21+0x8] ;  /* 0x0000080015168984 */ /* 0x000e220000000800 */
[----:B--2---:R-:W-:-:S03]  /*0a70*/  @!P0 FFMA R19, R24, R25, R19 ;  /* 0x0000001918138223 */ /* 0x004fc60000000013 */
[----:B------:R-:W-:Y:S04]  /*0a80*/  @!P0 LDS R25, [R17+0xc] ;  /* 0x00000c0011198984 */ /* 0x000fe80000000800 */
[----:B------:R-:W1:Y:S01]  /*0a90*/  @!P0 LDS R24, [R21+0xc] ;  /* 0x00000c0015188984 */ /* 0x000e620000000800 */
[----:B0-----:R-:W-:-:S03]  /*0aa0*/  @!P0 FFMA R19, R22, R23, R19 ;  /* 0x0000001716138223 */ /* 0x001fc60000000013 */
[----:B------:R-:W-:Y:S04]  /*0ab0*/  @!P0 LDS R23, [R17+0x10] ;  /* 0x0000100011178984 */ /* 0x000fe80000000800 */
[----:B------:R-:W0:Y:S01]  /*0ac0*/  @!P0 LDS R22, [R21+0x10] ;  /* 0x0000100015168984 */ /* 0x000e220000000800 */
[----:B-1----:R-:W-:-:S03]  /*0ad0*/  @!P0 FFMA R19, R24, R25, R19 ;  /* 0x0000001918138223 */ /* 0x002fc60000000013 */
[----:B------:R-:W-:Y:S04]  /*0ae0*/  @!P0 LDS R25, [R17+0x14] ;  /* 0x0000140011198984 */ /* 0x000fe80000000800 */
[----:B------:R-:W1:Y:S01]  /*0af0*/  @!P0 LDS R24, [R21+0x14] ;  /* 0x0000140015188984 */ /* 0x000e620000000800 */
[----:B0-----:R-:W-:-:S03]  /*0b00*/  @!P0 FFMA R19, R22, R23, R19 ;  /* 0x0000001716138223 */ /* 0x001fc60000000013 */
[----:B------:R-:W-:Y:S04]  /*0b10*/  @!P0 LDS R23, [R17+0x18] ;  /* 0x0000180011178984 */ /* 0x000fe80000000800 */
[----:B------:R-:W0:Y:S01]  /*0b20*/  @!P0 LDS R22, [R21+0x18] ;  /* 0x0000180015168984 */ /* 0x000e220000000800 */
[----:B-1----:R-:W-:-:S04]  /*0b30*/  @!P0 FFMA R19, R24, R25, R19 ;  /* 0x0000001918138223 */ /* 0x002fc80000000013 */
[----:B0-----:R-:W-:-:S04]  /*0b40*/  @!P0 FFMA R19, R22, R23, R19 ;  /* 0x0000001716138223 */ /* 0x001fc80000000013 */
[----:B------:R-:W-:Y:S01]  /*0b50*/  @!P0 FFMA R19, R26, R27, R19 ;  /* 0x0000001b1a138223 */ /* 0x000fe20000000013 */
[----:B------:R-:W-:Y:S06]  /*0b60*/  @P2 BRA `(.L_x_12) ;  /* 0xfffffffc00882947 */ /* 0x000fec000383ffff */
[----:B------:R-:W-:-:S07]  /*0b70*/  MOV R17, R11 ;  /* 0x0000000b00117202 */ /* 0x000fce0000000f00 */
.L_x_11:
[----:B------:R-:W-:-:S13]  /*0b80*/  ISETP.NE.AND P2, PT, R2, RZ, PT ;  /* 0x000000ff0200720c */ /* 0x000fda0003f45270 */
[----:B------:R-:W-:Y:S05]  /*0b90*/  @!P2 BRA `(.L_x_13) ;  /* 0x0000000000a0a947 */ /* 0x000fea0003800000 */
[----:B------:R-:W-:Y:S01]  /*0ba0*/  ISETP.NE.AND P2, PT, R10, RZ, PT ;  /* 0x000000ff0a00720c */ /* 0x000fe20003f45270 */
[----:B------:R-:W-:-:S12]  /*0bb0*/  @!P4 BRA `(.L_x_14) ;  /* 0x000000000040c947 */ /* 0x000fd80003800000 */
[----:B------:R-:W-:Y:S02]  /*0bc0*/  IMAD R21, R3, UR6, R17 ;  /* 0x0000000603157c24 */ /* 0x000fe4000f8e0211 */
[C---:B------:R-:W-:Y:S02]  /*0bd0*/  IMAD R27, R17.reuse, 0x4, R16 ;  /* 0x00000004111b7824 */ /* 0x040fe400078e0210 */
[----:B------:R-:W-:Y:S01]  /*0be0*/  VIADD R17, R17, 0x4 ;  /* 0x0000000411117836 */ /* 0x000fe20000000000 */
[----:B0-----:R-:W-:Y:S02]  /*0bf0*/  LEA R26, R21, R14, 0x2 ;  /* 0x0000000e151a7211 */ /* 0x001fe400078e10ff */
[----:B------:R-:W-:Y:S04]  /*0c00*/  @!P0 LDS R21, [R27] ;  /* 0x000000001b158984 */ /* 0x000fe80000000800 */
[----:B------:R-:W0:Y:S04]  /*0c10*/  @!P0 LDS R20, [R26] ;  /* 0x000000001a148984 */ /* 0x000e280000000800 */
[----:B------:R-:W-:Y:S04]  /*0c20*/  @!P0 LDS R23, [R27+0x4] ;  /* 0x000004001b178984 */ /* 0x000fe80000000800 */
[----:B------:R-:W1:Y:S04]  /*0c30*/  @!P0 LDS R22, [R26+0x4] ;  /* 0x000004001a168984 */ /* 0x000e680000000800 */
[----:B------:R-:W-:Y:S04]  /*0c40*/  @!P0 LDS R25, [R27+0xc] ;  /* 0x00000c001b198984 */ /* 0x000fe80000000800 */
[----:B------:R-:W-:Y:S01]  /*0c50*/  @!P0 LDS R24, [R26+0xc] ;  /* 0x00000c001a188984 */ /* 0x000fe20000000800 */
[----:B0-----:R-:W-:-:S03]  /*0c60*/  @!P0 FFMA R19, R20, R21, R19 ;  /* 0x0000001514138223 */ /* 0x001fc60000000013 */
[----:B------:R-:W-:Y:S04]  /*0c70*/  @!P0 LDS R21, [R27+0x8] ;  /* 0x000008001b158984 */ /* 0x000fe80000000800 */
[----:B------:R-:W0:Y:S01]  /*0c80*/  @!P0 LDS R20, [R26+0x8] ;  /* 0x000008001a148984 */ /* 0x000e220000000800 */
[----:B-1----:R-:W-:-:S04]  /*0c90*/  @!P0 FFMA R19, R22, R23, R19 ;  /* 0x0000001716138223 */ /* 0x002fc80000000013 */
[----:B0-----:R-:W-:-:S04]  /*0ca0*/  @!P0 FFMA R19, R20, R21, R19 ;  /* 0x0000001514138223 */ /* 0x001fc80000000013 */
[----:B------:R-:W-:-:S07]  /*0cb0*/  @!P0 FFMA R19, R24, R25, R19 ;  /* 0x0000001918138223 */ /* 0x000fce0000000013 */
.L_x_14:
[----:B------:R-:W-:Y:S05]  /*0cc0*/  @!P2 BRA `(.L_x_13) ;  /* 0x000000000054a947 */ /* 0x000fea0003800000 */
[----:B------:R-:W-:Y:S02]  /*0cd0*/  ISETP.NE.AND P2, PT, R10, 0x1, PT ;  /* 0x000000010a00780c */ /* 0x000fe40003f45270 */
[----:B------:R-:W-:-:S11]  /*0ce0*/  MOV R20, R19 ;  /* 0x0000001300147202 */ /* 0x000fd60000000f00 */
[----:B------:R-:W-:Y:S05]  /*0cf0*/  @!P2 BRA `(.L_x_15) ;  /* 0x00000000002ca947 */ /* 0x000fea0003800000 */
[----:B------:R-:W-:Y:S02]  /*0d00*/  IMAD R21, R3, UR6, R17 ;  /* 0x0000000603157c24 */ /* 0x000fe4000f8e0211 */
[C---:B------:R-:W-:Y:S02]  /*0d10*/  IMAD R25, R17.reuse, 0x4, R16 ;  /* 0x0000000411197824 */ /* 0x040fe400078e0210 */
[----:B------:R-:W-:Y:S01]  /*0d20*/  VIADD R17, R17, 0x2 ;  /* 0x0000000211117836 */ /* 0x000fe20000000000 */
[----:B------:R-:W-:Y:S02]  /*0d30*/  LEA R24, R21, R14, 0x2 ;  /* 0x0000000e15187211 */ /* 0x000fe400078e10ff */
[----:B------:R-:W-:Y:S04]  /*0d40*/  @!P0 LDS R21, [R25] ;  /* 0x0000000019158984 */ /* 0x000fe80000000800 */
[----:B------:R-:W1:Y:S04]  /*0d50*/  @!P0 LDS R20, [R24] ;  /* 0x0000000018148984 */ /* 0x000e680000000800 */
[----:B------:R-:W-:Y:S04]  /*0d60*/  @!P0 LDS R23, [R25+0x4] ;  /* 0x0000040019178984 */ /* 0x000fe80000000800 */
[----:B------:R-:W2:Y:S01]  /*0d70*/  @!P0 LDS R22, [R24+0x4] ;  /* 0x0000040018168984 */ /* 0x000ea20000000800 */
[----:B-1----:R-:W-:-:S04]  /*0d80*/  @!P0 FFMA R19, R20, R21, R19 ;  /* 0x0000001514138223 */ /* 0x002fc80000000013 */
[----:B--2---:R-:W-:-:S05]  /*0d90*/  @!P0 FFMA R19, R22, R23, R19 ;  /* 0x0000001716138223 */ /* 0x004fca0000000013 */
[----:B------:R-:W-:-:S07]  /*0da0*/  MOV R20, R19 ;  /* 0x0000001300147202 */ /* 0x000fce0000000f00 */
.L_x_15:
[----:B------:R-:W-:Y:S01]  /*0db0*/  @!P5 IMAD R21, R3, UR6, R17 ;  /* 0x000000060315dc24 */ /* 0x000fe2000f8e0211 */
[----:B------:R-:W-:Y:S01]  /*0dc0*/  FSEL R19, R19, R20, !P3 ;  /* 0x0000001413137208 */ /* 0x000fe20005800000 */
[----:B------:R-:W-:-:S03]  /*0dd0*/  @!P5 IMAD R16, R17, 0x4, R16 ;  /* 0x000000041110d824 */ /* 0x000fc600078e0210 */
[----:B------:R-:W-:-:S03]  /*0de0*/  @!P5 LEA R21, R21, R14, 0x2 ;  /* 0x0000000e1515d211 */ /* 0x000fc600078e10ff */
[----:B------:R-:W-:Y:S04]  /*0df0*/  @!P5 LDS R16, [R16] ;  /* 0x000000001010d984 */ /* 0x000fe80000000800 */
[----:B------:R-:W1:Y:S02]  /*0e00*/  @!P5 LDS R21, [R21] ;  /* 0x000000001515d984 */ /* 0x000e640000000800 */
[----:B-1----:R-:W-:-:S07]  /*0e10*/  @!P5 FFMA R19, R21, R16, R20 ;  /* 0x000000101513d223 */ /* 0x002fce0000000014 */
.L_x_13:
[----:B------:R-:W1:Y:S01]  /*0e20*/  LDCU UR6, c[0x0][0x3a8] ;  /* 0x00007500ff0677ac */ /* 0x000e620008000800 */
[----:B------:R-:W-:-:S05]  /*0e30*/  VIADD R15, R15, 0x1 ;  /* 0x000000010f0f7836 */ /* 0x000fca0000000000 */
[----:B-1----:R-:W-:-:S13]  /*0e40*/  ISETP.NE.AND P2, PT, R15, UR6, PT ;  /* 0x000000060f007c0c */ /* 0x002fda000bf45270 */
[----:B------:R-:W-:Y:S05]  /*0e50*/  @P2 BRA `(.L_x_16) ;  /* 0xfffffff8008c2947 */ /* 0x000fea000383ffff */
.L_x_10:
[----:B------:R-:W-:Y:S01]  /*0e60*/  UIADD3 UR5, UPT, UPT, UR5, 0x1, URZ ;  /* 0x0000000105057890 */ /* 0x000fe2000fffe0ff */
[----:B------:R-:W-:Y:S08]  /*0e70*/  BAR.SYNC.DEFER_BLOCKING 0x0 ;  /* 0x0000000000007b1d */ /* 0x000ff00000010000 */
[----:B-1----:R-:W1:Y:S02]  /*0e80*/  I2F.F64.U32 R14, UR5 ;  /* 0x00000005000e7d12 */ /* 0x002e640008201800 */
[----:B-1----:R-:W-:-:S14]  /*0e90*/  DSETP.GT.AND P2, PT, R12, R14, PT ;  /* 0x0000000e0c00722a */ /* 0x002fdc0003f44000 */
[----:B------:R-:W-:Y:S05]  /*0ea0*/  @P2 BRA `(.L_x_17) ;  /* 0xfffffff400342947 */ /* 0x000fea000383ffff */
.L_x_0:
[----:B------:R-:W1:Y:S01]  /*0eb0*/  @P1 LDC R20, c[0x0][0x39c] ;  /* 0x0000e700ff141b82 */ /* 0x000e620000000800 */
[----:B------:R-:W2:Y:S07]  /*0ec0*/  LDCU UR5, c[0x0][0x398] ;  /* 0x00007300ff0577ac */ /* 0x000eae0008000800 */
[----:B------:R-:W3:Y:S08]  /*0ed0*/  @P1 LDC.64 R14, c[0x0][0x3a0] ;  /* 0x0000e800ff0e1b82 */ /* 0x000ef00000000a00 */
[----:B------:R-:W4:Y:S01]  /*0ee0*/  @P1 LDC.64 R16, c[0x0][0x380] ;  /* 0x0000e000ff101b82 */ /* 0x000f220000000a00 */
[----:B-1----:R-:W-:Y:S01]  /*0ef0*/  @P1 IMAD R20, R20, UR4, R9 ;  /* 0x0000000414141c24 */ /* 0x002fe2000f8e0209 */
[----:B------:R-:W-:-:S04]  /*0f00*/  UIADD3 UR4, UPT, UPT, UR4, 0x1, URZ ;  /* 0x0000000104047890 */ /* 0x000fc8000fffe0ff */
[----:B--2---:R-:W-:Y:S01]  /*0f10*/  UISETP.NE.AND UP0, UPT, UR4, UR5, UPT ;  /* 0x000000050400728c */ /* 0x004fe2000bf05270 */
[----:B---3--:R-:W-:-:S04]  /*0f20*/  @P1 IMAD R14, R20, R14, R5 ;  /* 0x0000000e140e1224 */ /* 0x008fc800078e0205 */
[----:B------:R-:W-:-:S04]  /*0f30*/  @P1 IMAD R15, R14, R15, R8 ;  /* 0x0000000f0e0f1224 */ /* 0x000fc800078e0208 */
[----:B----4-:R-:W-:-:S05]  /*0f40*/  @P1 IMAD.WIDE R16, R15, 0x4, R16 ;  /* 0x000000040f101825 */ /* 0x010fca00078e0210 */
[----:B------:R1:W-:Y:S01]  /*0f50*/  @P1 STG.E desc[UR12][R16.64], R19 ;  /* 0x0000001310001986 */ /* 0x0003e2000c10190c */
[----:B------:R-:W-:Y:S05]  /*0f60*/  BRA.U UP0, `(.L_x_18) ;  /* 0xfffffff100ec7547 */ /* 0x000fea000b83ffff */
[----:B------:R-:W-:Y:S05]  /*0f70*/  EXIT ;  /* 0x000000000000794d */ /* 0x000fea0003800000 */
.L_x_19:
[----:B------:R-:W-:-:S00]  /*0f80*/  BRA `(.L_x_19) ;  /* 0xfffffffc00fc7947 */ /* 0x000fc0000383ffff */
[----:B------:R-:W-:-:S00]  /*0f90*/  NOP ;  /* 0x0000000000007918 */ /* 0x000fc00000000000 */
        /* <DEDUP_REMOVED lines=14> */
.L_x_20:


//--------------------- .nv.shared._Z10conv_layerPfS_S_iiiiiiiiii --------------------------
	.section	.nv.shared._Z10conv_layerPfS_S_iiiiiiiiii,"aw",@nobits
	.sectionflags	@""
	.align	4
.nv.shared._Z10conv_layerPfS_S_iiiiiiiiii:
	.zero		21672


//--------------------- .nv.shared.reserved.0     --------------------------
	.section	.nv.shared.reserved.0,"aw",@nobits
	.weak		__nv_reservedSMEM_offset_0_alias
	.size		__nv_reservedSMEM_offset_0_alias, 0, 64
	.other		__nv_reservedSMEM_offset_0_alias,@"STO_CUDA_RESERVED_SHARED STV_DEFAULT"
__nv_reservedSMEM_offset_0_alias:
	.zero		0
	.zero		64


//--------------------- .nv.constant0._Z10conv_layerPfS_S_iiiiiiiiii --------------------------
	.section	.nv.constant0._Z10conv_layerPfS_S_iiiiiiiiii,"a",@progbits
	.sectionflags	@""
	.align	4
.nv.constant0._Z10conv_layerPfS_S_iiiiiiiiii:
	.zero		960


//--------------------- SYMBOLS --------------------------

	.type		.nv.reservedSmem.offset0,@object
	.size		.nv.reservedSmem.offset0,0x4
	.type		.nv.reservedSmem.cap,@object
	.size		.nv.reservedSmem.cap,0x4
